//
// Generated by NVIDIA NVVM Compiler
//
// Compiler Build ID: CL-36424714
// Cuda compilation tools, release 13.0, V13.0.88
// Based on NVVM 20.0.0
//

.version 9.0
.target sm_100
.address_size 64

	// .globl	_Z8somecudaiPf

.visible .entry _Z8somecudaiPf(
	.param .u32 _Z8somecudaiPf_param_0,
	.param .u64 .ptr .align 1 _Z8somecudaiPf_param_1
)
{
	.reg .pred 	%p<3>;
	.reg .b32 	%r<11>;
	.reg .b32 	%f<3>;
	.reg .b64 	%rd<5>;

	ld.param.u32 	%r6, [_Z8somecudaiPf_param_0];
	ld.param.u64 	%rd2, [_Z8somecudaiPf_param_1];
	mov.u32 	%r1, %ntid.x;
	mov.u32 	%r7, %ctaid.x;
	mov.u32 	%r8, %tid.x;
	mad.lo.s32 	%r10, %r1, %r7, %r8;
	setp.ge.s32 	%p1, %r10, %r6;
	@%p1 bra 	$L__BB0_3;
	mov.u32 	%r9, %nctaid.x;
	mul.lo.s32 	%r3, %r1, %r9;
	cvta.to.global.u64 	%rd1, %rd2;
$L__BB0_2:
	mul.wide.s32 	%rd3, %r10, 4;
	add.s64 	%rd4, %rd1, %rd3;
	ld.global.f32 	%f1, [%rd4];
	mul.f32 	%f2, %f1, %f1;
	st.global.f32 	[%rd4], %f2;
	add.s32 	%r10, %r10, %r3;
	setp.lt.s32 	%p2, %r10, %r6;
	@%p2 bra 	$L__BB0_2;
$L__BB0_3:
	ret;

}


// ===== COMPILED SASS (sm_100) =====

	.target	sm_100

	.elftype	@"ET_EXEC"


//--------------------- .note.nv.tkinfo           --------------------------
	.section	.note.nv.tkinfo,"",@"SHT_NOTE"
	.sectionflags	@"SHF_NOTE_NV_TKINFO"
	.tkinfo
        /*0018*/ 	.word	0x00000002
        /*0030*/ 	.string	""
        /*0030*/ 	.string	"ptxas"
        /*0030*/ 	.string	"Cuda compilation tools, release 13.0, V13.0.88"
        /*0030*/ 	.string	"Build cuda_13.0.r13.0/compiler.36424714_0"
        /*0030*/ 	.string	"-arch sm_100 -m 64 "



//--------------------- .note.nv.cuinfo           --------------------------
	.section	.note.nv.cuinfo,"",@"SHT_NOTE"
	.sectionflags	@"SHF_NOTE_NV_CUINFO"
        /*0018*/ 	.short	0x0002
        /*001a*/ 	.short	0x0064
        /*001c*/ 	.short	0x0082
	.zero		2


//--------------------- .nv.info                  --------------------------
	.section	.nv.info,"",@"SHT_CUDA_INFO"
	.align	4


	//----- nvinfo : EIATTR_REGCOUNT
	.align		4
        /*0000*/ 	.byte	0x04, 0x2f
        /*0002*/ 	.short	(.L_1 - .L_0)
	.align		4
.L_0:
        /*0004*/ 	.word	index@(_Z8somecudaiPf)
        /*0008*/ 	.word	0x0000000a


	//----- nvinfo : EIATTR_FRAME_SIZE
	.align		4
.L_1:
        /*000c*/ 	.byte	0x04, 0x11
        /*000e*/ 	.short	(.L_3 - .L_2)
	.align		4
.L_2:
        /*0010*/ 	.word	index@(_Z8somecudaiPf)
        /*0014*/ 	.word	0x00000000


	//----- nvinfo : EIATTR_MIN_STACK_SIZE
	.align		4
.L_3:
        /*0018*/ 	.byte	0x04, 0x12
        /*001a*/ 	.short	(.L_5 - .L_4)
	.align		4
.L_4:
        /*001c*/ 	.word	index@(_Z8somecudaiPf)
        /*0020*/ 	.word	0x00000000
.L_5:


//--------------------- .nv.compat                --------------------------
	.section	.nv.compat,"",@"SHT_CUDA_COMPAT_INFO"
	.align	4
        /*0000*/ 	.byte	0x02, 0x09, 0x00, 0x00, 0x02, 0x02, 0x01, 0x00, 0x02, 0x05, 0x05, 0x00, 0x03, 0x07, 0x01, 0x01
        /*0010*/ 	.byte	0x02, 0x03, 0x00, 0x00, 0x02, 0x06, 0x01, 0x00, 0x04, 0x0b, 0x08, 0x00, 0x09, 0x00, 0x00, 0x00
        /*0020*/ 	.byte	0x00, 0x00, 0x00, 0x00


//--------------------- .nv.info._Z8somecudaiPf   --------------------------
	.section	.nv.info._Z8somecudaiPf,"",@"SHT_CUDA_INFO"
	.sectionflags	@""
	.align	4


	//----- nvinfo : EIATTR_CUDA_API_VERSION
	.align		4
        /*0000*/ 	.byte	0x04, 0x37
        /*0002*/ 	.short	(.L_7 - .L_6)
.L_6:
        /*0004*/ 	.word	0x00000082


	//----- nvinfo : EIATTR_KPARAM_INFO
	.align		4
.L_7:
        /*0008*/ 	.byte	0x04, 0x17
        /*000a*/ 	.short	(.L_9 - .L_8)
.L_8:
        /*000c*/ 	.word	0x00000000
        /*0010*/ 	.short	0x0001
        /*0012*/ 	.short	0x0008
        /*0014*/ 	.byte	0x00, 0xf5, 0x21, 0x00


	//----- nvinfo : EIATTR_KPARAM_INFO
	.align		4
.L_9:
        /*0018*/ 	.byte	0x04, 0x17
        /*001a*/ 	.short	(.L_11 - .L_10)
.L_10:
        /*001c*/ 	.word	0x00000000
        /*0020*/ 	.short	0x0000
        /*0022*/ 	.short	0x0000
        /*0024*/ 	.byte	0x00, 0xf0, 0x11, 0x00


	//----- nvinfo : EIATTR_SPARSE_MMA_MASK
	.align		4
.L_11:
        /*0028*/ 	.byte	0x03, 0x50
        /*002a*/ 	.short	0x0000


	//----- nvinfo : EIATTR_MAXREG_COUNT
	.align		4
        /*002c*/ 	.byte	0x03, 0x1b
        /*002e*/ 	.short	0x00ff


	//----- nvinfo : EIATTR_MERCURY_ISA_VERSION
	.align		4
        /*0030*/ 	.byte	0x03, 0x5f
        /*0032*/ 	.short	0x0101


	//----- nvinfo : EIATTR_VRC_CTA_INIT_COUNT
	.align		4
        /*0034*/ 	.byte	0x02, 0x4a
	.zero		1
	.zero		1


	//----- nvinfo : EIATTR_EXIT_INSTR_OFFSETS
	.align		4
        /*0038*/ 	.byte	0x04, 0x1c
        /*003a*/ 	.short	(.L_13 - .L_12)


	//   ....[0]....
.L_12:
        /*003c*/ 	.word	0x00000070


	//   ....[1]....
        /*0040*/ 	.word	0x00000130


	//----- nvinfo : EIATTR_CRS_STACK_SIZE
	.align		4
.L_13:
        /*0044*/ 	.byte	0x04, 0x1e
        /*0046*/ 	.short	(.L_15 - .L_14)
.L_14:
        /*0048*/ 	.word	0x00000000


	//----- nvinfo : EIATTR_CBANK_PARAM_SIZE
	.align		4
.L_15:
        /*004c*/ 	.byte	0x03, 0x19
        /*004e*/ 	.short	0x0010


	//----- nvinfo : EIATTR_PARAM_CBANK
	.align		4
        /*0050*/ 	.byte	0x04, 0x0a
        /*0052*/ 	.short	(.L_17 - .L_16)
	.align		4
.L_16:
        /*0054*/ 	.word	index@(.nv.constant0._Z8somecudaiPf)
        /*0058*/ 	.short	0x0380
        /*005a*/ 	.short	0x0010


	//----- nvinfo : EIATTR_SW_WAR
	.align		4
.L_17:
        /*005c*/ 	.byte	0x04, 0x36
        /*005e*/ 	.short	(.L_19 - .L_18)
.L_18:
        /*0060*/ 	.word	0x00000008
.L_19:


//--------------------- .nv.callgraph             --------------------------
	.section	.nv.callgraph,"",@"SHT_CUDA_CALLGRAPH"
	.align	4
	.sectionentsize	8
	.align		4
        /*0000*/ 	.word	0x00000000
	.align		4
        /*0004*/ 	.word	0xffffffff
	.align		4
        /*0008*/ 	.word	0x00000000
	.align		4
        /*000c*/ 	.word	0xfffffffe
	.align		4
        /*0010*/ 	.word	0x00000000
	.align		4
        /*0014*/ 	.word	0xfffffffd
	.align		4
        /*0018*/ 	.word	0x00000000
	.align		4
        /*001c*/ 	.word	0xfffffffc


//--------------------- .text._Z8somecudaiPf      --------------------------
	.section	.text._Z8somecudaiPf,"ax",@progbits
	.align	128
        .global         _Z8somecudaiPf
        .type           _Z8somecudaiPf,@function
        .size           _Z8somecudaiPf,(.L_x_2 - _Z8somecudaiPf)
        .other          _Z8somecudaiPf,@"STO_CUDA_ENTRY STV_DEFAULT"
_Z8somecudaiPf:
.text._Z8somecudaiPf:
[----:B------:R-:W-:Y:S01]  /*0000*/  LDC R1, c[0x0][0x37c] ;  /* 0x0000df00ff017b82 */ /* 0x000fe20000000800 */
[----:B------:R-:W0:Y:S01]  /*0010*/  S2R R0, SR_CTAID.X ;  /* 0x0000000000007919 */ /* 0x000e220000002500 */
[----:B------:R-:W0:Y:S01]  /*0020*/  LDCU UR4, c[0x0][0x360] ;  /* 0x00006c00ff0477ac */ /* 0x000e220008000800 */
[----:B------:R-:W0:Y:S01]  /*0030*/  S2R R3, SR_TID.X ;  /* 0x0000000000037919 */ /* 0x000e220000002100 */
[----:B------:R-:W1:Y:S01]  /*0040*/  LDCU UR8, c[0x0][0x380] ;  /* 0x00007000ff0877ac */ /* 0x000e620008000800 */
[----:B0-----:R-:W-:-:S05]  /*0050*/  IMAD R0, R0, UR4, R3 ;  /* 0x0000000400007c24 */ /* 0x001fca000f8e0203 */
[----:B-1----:R-:W-:-:S13]  /*0060*/  ISETP.GE.AND P0, PT, R0, UR8, PT ;  /* 0x0000000800007c0c */ /* 0x002fda000bf06270 */
[----:B------:R-:W-:Y:S05]  /*0070*/  @P0 EXIT ;  /* 0x000000000000094d */ /* 0x000fea0003800000 */
[----:B------:R-:W0:Y:S01]  /*0080*/  LDC.64 R4, c[0x0][0x388] ;  /* 0x0000e200ff047b82 */ /* 0x000e220000000a00 */
[----:B------:R-:W1:Y:S01]  /*0090*/  LDCU UR5, c[0x0][0x370] ;  /* 0x00006e00ff0577ac */ /* 0x000e620008000800 */
[----:B------:R-:W2:Y:S01]  /*00a0*/  LDCU.64 UR6, c[0x0][0x358] ;  /* 0x00006b00ff0677ac */ /* 0x000ea20008000a00 */
[----:B-1----:R-:W-:-:S12]  /*00b0*/  UIMAD UR4, UR4, UR5, URZ ;  /* 0x00000005040472a4 */ /* 0x002fd8000f8e02ff */
.L_x_0:
[----:B01----:R-:W-:-:S05]  /*00c0*/  IMAD.WIDE R2, R0, 0x4, R4 ;  /* 0x0000000400027825 */ /* 0x003fca00078e0204 */
[----:B--2---:R-:W2:Y:S01]  /*00d0*/  LDG.E R6, desc[UR6][R2.64] ;  /* 0x0000000602067981 */ /* 0x004ea2000c1e1900 */
[----:B------:R-:W-:-:S04]  /*00e0*/  IADD3 R0, PT, PT, R0, UR4, RZ ;  /* 0x0000000400007c10 */ /* 0x000fc8000fffe0ff */
[----:B------:R-:W-:Y:S01]  /*00f0*/  ISETP.GE.AND P0, PT, R0, UR8, PT ;  /* 0x0000000800007c0c */ /* 0x000fe2000bf06270 */
[----:B--2---:R-:W-:-:S05]  /*0100*/  FMUL R7, R6, R6 ;  /* 0x0000000606077220 */ /* 0x004fca0000400000 */
[----:B------:R1:W-:Y:S07]  /*0110*/  STG.E desc[UR6][R2.64], R7 ;  /* 0x0000000702007986 */ /* 0x0003ee000c101906 */
[----:B------:R-:W-:Y:S05]  /*0120*/  @!P0 BRA `(.L_x_0) ;  /* 0xfffffffc00e48947 */ /* 0x000fea000383ffff */
[----:B------:R-:W-:Y:S05]  /*0130*/  EXIT ;  /* 0x000000000000794d */ /* 0x000fea0003800000 */
.L_x_1:
[----:B------:R-:W-:-:S00]  /*0140*/  BRA `(.L_x_1) ;  /* 0xfffffffc00fc7947 */ /* 0x000fc0000383ffff */
[----:B------:R-:W-:-:S00]  /*0150*/  NOP ;  /* 0x0000000000007918 */ /* 0x000fc00000000000 */
        /* <DEDUP_REMOVED lines=10> */
.L_x_2:


//--------------------- .nv.shared.reserved.0     --------------------------
	.section	.nv.shared.reserved.0,"aw",@nobits
	.weak		__nv_reservedSMEM_offset_0_alias
	.size		__nv_reservedSMEM_offset_0_alias, 0, 64
	.other		__nv_reservedSMEM_offset_0_alias,@"STO_CUDA_RESERVED_SHARED STV_DEFAULT"
__nv_reservedSMEM_offset_0_alias:
	.zero		0
	.zero		64


//--------------------- .nv.constant0._Z8somecudaiPf --------------------------
	.section	.nv.constant0._Z8somecudaiPf,"a",@progbits
	.sectionflags	@""
	.align	4
.nv.constant0._Z8somecudaiPf:
	.zero		912


//--------------------- SYMBOLS --------------------------

	.type		.nv.reservedSmem.offset0,@object
	.size		.nv.reservedSmem.offset0,0x4
